//
// Generated by NVIDIA NVVM Compiler
//
// Compiler Build ID: CL-36424714
// Cuda compilation tools, release 13.0, V13.0.88
// Based on NVVM 20.0.0
//

.version 9.0
.target sm_100
.address_size 64

	// .globl	_Z9stencil1dPiS_

.visible .entry _Z9stencil1dPiS_(
	.param .u64 .ptr .align 1 _Z9stencil1dPiS__param_0,
	.param .u64 .ptr .align 1 _Z9stencil1dPiS__param_1
)
{
	.reg .b32 	%r<19>;
	.reg .b64 	%rd<9>;

	ld.param.u64 	%rd1, [_Z9stencil1dPiS__param_0];
	ld.param.u64 	%rd2, [_Z9stencil1dPiS__param_1];
	mov.u32 	%r1, %tid.x;
	mov.u32 	%r2, %ctaid.x;
	mov.u32 	%r3, %ntid.x;
	mad.lo.s32 	%r4, %r2, %r3, %r1;
	add.s32 	%r5, %r4, 3;
	cvta.to.global.u64 	%rd3, %rd1;
	mul.wide.s32 	%rd4, %r4, 4;
	add.s64 	%rd5, %rd3, %rd4;
	ld.global.u32 	%r6, [%rd5];
	ld.global.u32 	%r7, [%rd5+4];
	add.s32 	%r8, %r7, %r6;
	ld.global.u32 	%r9, [%rd5+8];
	add.s32 	%r10, %r9, %r8;
	ld.global.u32 	%r11, [%rd5+12];
	add.s32 	%r12, %r11, %r10;
	ld.global.u32 	%r13, [%rd5+16];
	add.s32 	%r14, %r13, %r12;
	ld.global.u32 	%r15, [%rd5+20];
	add.s32 	%r16, %r15, %r14;
	ld.global.u32 	%r17, [%rd5+24];
	add.s32 	%r18, %r17, %r16;
	cvta.to.global.u64 	%rd6, %rd2;
	mul.wide.s32 	%rd7, %r5, 4;
	add.s64 	%rd8, %rd6, %rd7;
	st.global.u32 	[%rd8], %r18;
	ret;

}


// ===== COMPILED SASS (sm_100) =====

	.target	sm_100

	.elftype	@"ET_EXEC"


//--------------------- .note.nv.tkinfo           --------------------------
	.section	.note.nv.tkinfo,"",@"SHT_NOTE"
	.sectionflags	@"SHF_NOTE_NV_TKINFO"
	.tkinfo
        /*0018*/ 	.word	0x00000002
        /*0030*/ 	.string	""
        /*0030*/ 	.string	"ptxas"
        /*0030*/ 	.string	"Cuda compilation tools, release 13.0, V13.0.88"
        /*0030*/ 	.string	"Build cuda_13.0.r13.0/compiler.36424714_0"
        /*0030*/ 	.string	"-arch sm_100 -m 64 "



//--------------------- .note.nv.cuinfo           --------------------------
	.section	.note.nv.cuinfo,"",@"SHT_NOTE"
	.sectionflags	@"SHF_NOTE_NV_CUINFO"
        /*0018*/ 	.short	0x0002
        /*001a*/ 	.short	0x0064
        /*001c*/ 	.short	0x0082
	.zero		2


//--------------------- .nv.info                  --------------------------
	.section	.nv.info,"",@"SHT_CUDA_INFO"
	.align	4


	//----- nvinfo : EIATTR_REGCOUNT
	.align		4
        /*0000*/ 	.byte	0x04, 0x2f
        /*0002*/ 	.short	(.L_1 - .L_0)
	.align		4
.L_0:
        /*0004*/ 	.word	index@(_Z9stencil1dPiS_)
        /*0008*/ 	.word	0x00000010


	//----- nvinfo : EIATTR_FRAME_SIZE
	.align		4
.L_1:
        /*000c*/ 	.byte	0x04, 0x11
        /*000e*/ 	.short	(.L_3 - .L_2)
	.align		4
.L_2:
        /*0010*/ 	.word	index@(_Z9stencil1dPiS_)
        /*0014*/ 	.word	0x00000000


	//----- nvinfo : EIATTR_MIN_STACK_SIZE
	.align		4
.L_3:
        /*0018*/ 	.byte	0x04, 0x12
        /*001a*/ 	.short	(.L_5 - .L_4)
	.align		4
.L_4:
        /*001c*/ 	.word	index@(_Z9stencil1dPiS_)
        /*0020*/ 	.word	0x00000000
.L_5:


//--------------------- .nv.compat                --------------------------
	.section	.nv.compat,"",@"SHT_CUDA_COMPAT_INFO"
	.align	4
        /*0000*/ 	.byte	0x02, 0x09, 0x00, 0x00, 0x02, 0x02, 0x01, 0x00, 0x02, 0x05, 0x05, 0x00, 0x03, 0x07, 0x01, 0x01
        /*0010*/ 	.byte	0x02, 0x03, 0x00, 0x00, 0x02, 0x06, 0x01, 0x00, 0x04, 0x0b, 0x08, 0x00, 0x09, 0x00, 0x00, 0x00
        /*0020*/ 	.byte	0x00, 0x00, 0x00, 0x00


//--------------------- .nv.info._Z9stencil1dPiS_ --------------------------
	.section	.nv.info._Z9stencil1dPiS_,"",@"SHT_CUDA_INFO"
	.sectionflags	@""
	.align	4


	//----- nvinfo : EIATTR_CUDA_API_VERSION
	.align		4
        /*0000*/ 	.byte	0x04, 0x37
        /*0002*/ 	.short	(.L_7 - .L_6)
.L_6:
        /*0004*/ 	.word	0x00000082


	//----- nvinfo : EIATTR_KPARAM_INFO
	.align		4
.L_7:
        /*0008*/ 	.byte	0x04, 0x17
        /*000a*/ 	.short	(.L_9 - .L_8)
.L_8:
        /*000c*/ 	.word	0x00000000
        /*0010*/ 	.short	0x0001
        /*0012*/ 	.short	0x0008
        /*0014*/ 	.byte	0x00, 0xf5, 0x21, 0x00


	//----- nvinfo : EIATTR_KPARAM_INFO
	.align		4
.L_9:
        /*0018*/ 	.byte	0x04, 0x17
        /*001a*/ 	.short	(.L_11 - .L_10)
.L_10:
        /*001c*/ 	.word	0x00000000
        /*0020*/ 	.short	0x0000
        /*0022*/ 	.short	0x0000
        /*0024*/ 	.byte	0x00, 0xf5, 0x21, 0x00


	//----- nvinfo : EIATTR_SPARSE_MMA_MASK
	.align		4
.L_11:
        /*0028*/ 	.byte	0x03, 0x50
        /*002a*/ 	.short	0x0000


	//----- nvinfo : EIATTR_MAXREG_COUNT
	.align		4
        /*002c*/ 	.byte	0x03, 0x1b
        /*002e*/ 	.short	0x00ff


	//----- nvinfo : EIATTR_MERCURY_ISA_VERSION
	.align		4
        /*0030*/ 	.byte	0x03, 0x5f
        /*0032*/ 	.short	0x0101


	//----- nvinfo : EIATTR_VRC_CTA_INIT_COUNT
	.align		4
        /*0034*/ 	.byte	0x02, 0x4a
	.zero		1
	.zero		1


	//----- nvinfo : EIATTR_EXIT_INSTR_OFFSETS
	.align		4
        /*0038*/ 	.byte	0x04, 0x1c
        /*003a*/ 	.short	(.L_13 - .L_12)


	//   ....[0]....
.L_12:
        /*003c*/ 	.word	0x00000160


	//----- nvinfo : EIATTR_CBANK_PARAM_SIZE
	.align		4
.L_13:
        /*0040*/ 	.byte	0x03, 0x19
        /*0042*/ 	.short	0x0010


	//----- nvinfo : EIATTR_PARAM_CBANK
	.align		4
        /*0044*/ 	.byte	0x04, 0x0a
        /*0046*/ 	.short	(.L_15 - .L_14)
	.align		4
.L_14:
        /*0048*/ 	.word	index@(.nv.constant0._Z9stencil1dPiS_)
        /*004c*/ 	.short	0x0380
        /*004e*/ 	.short	0x0010


	//----- nvinfo : EIATTR_SW_WAR
	.align		4
.L_15:
        /*0050*/ 	.byte	0x04, 0x36
        /*0052*/ 	.short	(.L_17 - .L_16)
.L_16:
        /*0054*/ 	.word	0x00000008
.L_17:


//--------------------- .nv.callgraph             --------------------------
	.section	.nv.callgraph,"",@"SHT_CUDA_CALLGRAPH"
	.align	4
	.sectionentsize	8
	.align		4
        /*0000*/ 	.word	0x00000000
	.align		4
        /*0004*/ 	.word	0xffffffff
	.align		4
        /*0008*/ 	.word	0x00000000
	.align		4
        /*000c*/ 	.word	0xfffffffe
	.align		4
        /*0010*/ 	.word	0x00000000
	.align		4
        /*0014*/ 	.word	0xfffffffd
	.align		4
        /*0018*/ 	.word	0x00000000
	.align		4
        /*001c*/ 	.word	0xfffffffc


//--------------------- .text._Z9stencil1dPiS_    --------------------------
	.section	.text._Z9stencil1dPiS_,"ax",@progbits
	.align	128
        .global         _Z9stencil1dPiS_
        .type           _Z9stencil1dPiS_,@function
        .size           _Z9stencil1dPiS_,(.L_x_1 - _Z9stencil1dPiS_)
        .other          _Z9stencil1dPiS_,@"STO_CUDA_ENTRY STV_DEFAULT"
_Z9stencil1dPiS_:
.text._Z9stencil1dPiS_:
[----:B------:R-:W-:Y:S01]  /*0000*/  LDC R1, c[0x0][0x37c] ;  /* 0x0000df00ff017b82 */ /* 0x000fe20000000800 */
[----:B------:R-:W0:Y:S07]  /*0010*/  S2R R7, SR_TID.X ;  /* 0x0000000000077919 */ /* 0x000e2e0000002100 */
[----:B------:R-:W0:Y:S01]  /*0020*/  S2UR UR6, SR_CTAID.X ;  /* 0x00000000000679c3 */ /* 0x000e220000002500 */
[----:B------:R-:W1:Y:S07]  /*0030*/  LDCU.64 UR4, c[0x0][0x358] ;  /* 0x00006b00ff0477ac */ /* 0x000e6e0008000a00 */
[----:B------:R-:W0:Y:S08]  /*0040*/  LDC R0, c[0x0][0x360] ;  /* 0x0000d800ff007b82 */ /* 0x000e300000000800 */
[----:B------:R-:W2:Y:S08]  /*0050*/  LDC.64 R2, c[0x0][0x380] ;  /* 0x0000e000ff027b82 */ /* 0x000eb00000000a00 */
[----:B------:R-:W3:Y:S01]  /*0060*/  LDC.64 R4, c[0x0][0x388] ;  /* 0x0000e200ff047b82 */ /* 0x000ee20000000a00 */
[----:B0-----:R-:W-:-:S04]  /*0070*/  IMAD R7, R0, UR6, R7 ;  /* 0x0000000600077c24 */ /* 0x001fc8000f8e0207 */
[----:B--2---:R-:W-:-:S05]  /*0080*/  IMAD.WIDE R2, R7, 0x4, R2 ;  /* 0x0000000407027825 */ /* 0x004fca00078e0202 */
[----:B-1----:R-:W2:Y:S04]  /*0090*/  LDG.E R0, desc[UR4][R2.64] ;  /* 0x0000000402007981 */ /* 0x002ea8000c1e1900 */
[----:B------:R-:W2:Y:S04]  /*00a0*/  LDG.E R9, desc[UR4][R2.64+0x4] ;  /* 0x0000040402097981 */ /* 0x000ea8000c1e1900 */
[----:B------:R-:W2:Y:S04]  /*00b0*/  LDG.E R6, desc[UR4][R2.64+0x8] ;  /* 0x0000080402067981 */ /* 0x000ea8000c1e1900 */
[----:B------:R-:W4:Y:S04]  /*00c0*/  LDG.E R11, desc[UR4][R2.64+0xc] ;  /* 0x00000c04020b7981 */ /* 0x000f28000c1e1900 */
[----:B------:R-:W4:Y:S04]  /*00d0*/  LDG.E R8, desc[UR4][R2.64+0x10] ;  /* 0x0000100402087981 */ /* 0x000f28000c1e1900 */
[----:B------:R-:W5:Y:S04]  /*00e0*/  LDG.E R13, desc[UR4][R2.64+0x14] ;  /* 0x00001404020d7981 */ /* 0x000f68000c1e1900 */
[----:B------:R-:W5:Y:S01]  /*00f0*/  LDG.E R10, desc[UR4][R2.64+0x18] ;  /* 0x00001804020a7981 */ /* 0x000f62000c1e1900 */
[----:B------:R-:W-:-:S05]  /*0100*/  IADD3 R7, PT, PT, R7, 0x3, RZ ;  /* 0x0000000307077810 */ /* 0x000fca0007ffe0ff */
[----:B---3--:R-:W-:Y:S01]  /*0110*/  IMAD.WIDE R4, R7, 0x4, R4 ;  /* 0x0000000407047825 */ /* 0x008fe200078e0204 */
[----:B--2---:R-:W-:-:S04]  /*0120*/  IADD3 R0, PT, PT, R6, R9, R0 ;  /* 0x0000000906007210 */ /* 0x004fc80007ffe000 */
[----:B----4-:R-:W-:-:S04]  /*0130*/  IADD3 R0, PT, PT, R8, R11, R0 ;  /* 0x0000000b08007210 */ /* 0x010fc80007ffe000 */
[----:B-----5:R-:W-:-:S05]  /*0140*/  IADD3 R13, PT, PT, R10, R13, R0 ;  /* 0x0000000d0a0d7210 */ /* 0x020fca0007ffe000 */
[----:B------:R-:W-:Y:S01]  /*0150*/  STG.E desc[UR4][R4.64], R13 ;  /* 0x0000000d04007986 */ /* 0x000fe2000c101904 */
[----:B------:R-:W-:Y:S05]  /*0160*/  EXIT ;  /* 0x000000000000794d */ /* 0x000fea0003800000 */
.L_x_0:
[----:B------:R-:W-:-:S00]  /*0170*/  BRA `(.L_x_0) ;  /* 0xfffffffc00fc7947 */ /* 0x000fc0000383ffff */
[----:B------:R-:W-:-:S00]  /*0180*/  NOP ;  /* 0x0000000000007918 */ /* 0x000fc00000000000 */
[----:B------:R-:W-:-:S00]  /*0190*/  NOP ;  /* 0x0000000000007918 */ /* 0x000fc00000000000 */
[----:B------:R-:W-:-:S00]  /*01a0*/  NOP ;  /* 0x0000000000007918 */ /* 0x000fc00000000000 */
[----:B------:R-:W-:-:S00]  /*01b0*/  NOP ;  /* 0x0000000000007918 */ /* 0x000fc00000000000 */
[----:B------:R-:W-:-:S00]  /*01c0*/  NOP ;  /* 0x0000000000007918 */ /* 0x000fc00000000000 */
[----:B------:R-:W-:-:S00]  /*01d0*/  NOP ;  /* 0x0000000000007918 */ /* 0x000fc00000000000 */
[----:B------:R-:W-:-:S00]  /*01e0*/  NOP ;  /* 0x0000000000007918 */ /* 0x000fc00000000000 */
[----:B------:R-:W-:-:S00]  /*01f0*/  NOP ;  /* 0x0000000000007918 */ /* 0x000fc00000000000 */
.L_x_1:


//--------------------- .nv.shared.reserved.0     --------------------------
	.section	.nv.shared.reserved.0,"aw",@nobits
	.weak		__nv_reservedSMEM_offset_0_alias
	.size		__nv_reservedSMEM_offset_0_alias, 0, 64
	.other		__nv_reservedSMEM_offset_0_alias,@"STO_CUDA_RESERVED_SHARED STV_DEFAULT"
__nv_reservedSMEM_offset_0_alias:
	.zero		0
	.zero		64


//--------------------- .nv.constant0._Z9stencil1dPiS_ --------------------------
	.section	.nv.constant0._Z9stencil1dPiS_,"a",@progbits
	.sectionflags	@""
	.align	4
.nv.constant0._Z9stencil1dPiS_:
	.zero		912


//--------------------- SYMBOLS --------------------------

	.type		.nv.reservedSmem.offset0,@object
	.size		.nv.reservedSmem.offset0,0x4
